	.headerflags	@"EF_CUDA_TEXMODE_UNIFIED EF_CUDA_64BIT_ADDRESS EF_CUDA_ACCELERATORS EF_CUDA_SM90 EF_CUDA_VIRTUAL_SM(EF_CUDA_SM90)"
	.elftype	@"ET_EXEC"


//--------------------- .nv.info                  --------------------------
	.section	.nv.info,"",@"SHT_CUDA_INFO"
	.align	4


	//----- nvinfo : EIATTR_REGCOUNT
	.align		4
        /*0000*/ 	.byte	0x04, 0x2f
        /*0002*/ 	.short	(.L_4 - .L_3)
	.align		4
.L_3:
        /*0004*/ 	.word	index@(triton_poi_fused_index_0)
        /*0008*/ 	.word	0x00000018


	//----- nvinfo : EIATTR_MIN_STACK_SIZE
	.align		4
.L_4:
        /*000c*/ 	.byte	0x04, 0x12
        /*000e*/ 	.short	(.L_6 - .L_5)
	.align		4
.L_5:
        /*0010*/ 	.word	index@(triton_poi_fused_index_0)
        /*0014*/ 	.word	0x00000000


	//----- nvinfo : EIATTR_FRAME_SIZE
	.align		4
.L_6:
        /*0018*/ 	.byte	0x04, 0x11
        /*001a*/ 	.short	(.L_8 - .L_7)
	.align		4
.L_7:
        /*001c*/ 	.word	index@(triton_poi_fused_index_0)
        /*0020*/ 	.word	0x00000000


	//----- nvinfo : EIATTR_MIN_STACK_SIZE
	.align		4
.L_8:
        /*0024*/ 	.byte	0x04, 0x12
        /*0026*/ 	.short	(.L_10 - .L_9)
	.align		4
.L_9:
        /*0028*/ 	.word	index@(triton_poi_fused_index_0)
        /*002c*/ 	.word	0x00000000
.L_10:


//--------------------- .nv.info.triton_poi_fused_index_0 --------------------------
	.section	.nv.info.triton_poi_fused_index_0,"",@"SHT_CUDA_INFO"
	.sectionflags	@""
	.align	4


	//----- nvinfo : EIATTR_CUDA_API_VERSION
	.align		4
        /*0000*/ 	.byte	0x04, 0x37
        /*0002*/ 	.short	(.L_12 - .L_11)
.L_11:
        /*0004*/ 	.word	0x0000007c


	//----- nvinfo : EIATTR_KPARAM_INFO
	.align		4
.L_12:
        /*0008*/ 	.byte	0x04, 0x17
        /*000a*/ 	.short	(.L_14 - .L_13)
.L_13:
        /*000c*/ 	.word	0x00000000
        /*0010*/ 	.short	0x0003
        /*0012*/ 	.short	0x0018
        /*0014*/ 	.byte	0x00, 0xf0, 0x11, 0x00


	//----- nvinfo : EIATTR_KPARAM_INFO
	.align		4
.L_14:
        /*0018*/ 	.byte	0x04, 0x17
        /*001a*/ 	.short	(.L_16 - .L_15)
.L_15:
        /*001c*/ 	.word	0x00000000
        /*0020*/ 	.short	0x0002
        /*0022*/ 	.short	0x0010
        /*0024*/ 	.byte	0x00, 0xf4, 0x21, 0x00


	//----- nvinfo : EIATTR_KPARAM_INFO
	.align		4
.L_16:
        /*0028*/ 	.byte	0x04, 0x17
        /*002a*/ 	.short	(.L_18 - .L_17)
.L_17:
        /*002c*/ 	.word	0x00000000
        /*0030*/ 	.short	0x0001
        /*0032*/ 	.short	0x0008
        /*0034*/ 	.byte	0x00, 0xf4, 0x21, 0x00


	//----- nvinfo : EIATTR_KPARAM_INFO
	.align		4
.L_18:
        /*0038*/ 	.byte	0x04, 0x17
        /*003a*/ 	.short	(.L_20 - .L_19)
.L_19:
        /*003c*/ 	.word	0x00000000
        /*0040*/ 	.short	0x0000
        /*0042*/ 	.short	0x0000
        /*0044*/ 	.byte	0x00, 0xf4, 0x21, 0x00


	//----- nvinfo : EIATTR_SPARSE_MMA_MASK
	.align		4
.L_20:
        /*0048*/ 	.byte	0x03, 0x50
        /*004a*/ 	.short	0x0000


	//----- nvinfo : EIATTR_MAXREG_COUNT
	.align		4
        /*004c*/ 	.byte	0x03, 0x1b
        /*004e*/ 	.short	0x00ff


	//----- nvinfo : EIATTR_EXTERNS
	.align		4
        /*0050*/ 	.byte	0x04, 0x0f
        /*0052*/ 	.short	(.L_22 - .L_21)


	//   ....[0]....
	.align		4
.L_21:
        /*0054*/ 	.word	index@(__assertfail)


	//----- nvinfo : EIATTR_SYSCALL_OFFSETS
	.align		4
.L_22:
        /*0058*/ 	.byte	0x04, 0x46
        /*005a*/ 	.short	(.L_24 - .L_23)


	//   ....[0]....
.L_23:
        /*005c*/ 	.word	0x000002c0


	//----- nvinfo : EIATTR_EXIT_INSTR_OFFSETS
	.align		4
.L_24:
        /*0060*/ 	.byte	0x04, 0x1c
        /*0062*/ 	.short	(.L_26 - .L_25)


	//   ....[0]....
.L_25:
        /*0064*/ 	.word	0x000003e0


	//   ....[1]....
        /*0068*/ 	.word	0x00000400


	//----- nvinfo : EIATTR_REQNTID
	.align		4
.L_26:
        /*006c*/ 	.byte	0x04, 0x10
        /*006e*/ 	.short	(.L_28 - .L_27)
.L_27:
        /*0070*/ 	.word	0x00000080
        /*0074*/ 	.word	0x00000001
        /*0078*/ 	.word	0x00000001


	//----- nvinfo : EIATTR_CRS_STACK_SIZE
	.align		4
.L_28:
        /*007c*/ 	.byte	0x04, 0x1e
        /*007e*/ 	.short	(.L_30 - .L_29)
.L_29:
        /*0080*/ 	.word	0x00000000


	//----- nvinfo : EIATTR_CBANK_PARAM_SIZE
	.align		4
.L_30:
        /*0084*/ 	.byte	0x03, 0x19
        /*0086*/ 	.short	0x001c


	//----- nvinfo : EIATTR_PARAM_CBANK
	.align		4
        /*0088*/ 	.byte	0x04, 0x0a
        /*008a*/ 	.short	(.L_32 - .L_31)
	.align		4
.L_31:
        /*008c*/ 	.word	index@(.nv.constant0.triton_poi_fused_index_0)
        /*0090*/ 	.short	0x0210
        /*0092*/ 	.short	0x001c


	//----- nvinfo : EIATTR_SW_WAR
	.align		4
.L_32:
        /*0094*/ 	.byte	0x04, 0x36
        /*0096*/ 	.short	(.L_34 - .L_33)
.L_33:
        /*0098*/ 	.word	0x00000008
.L_34:


//--------------------- .nv.callgraph             --------------------------
	.section	.nv.callgraph,"",@"SHT_CUDA_CALLGRAPH"
	.align	4
	.sectionentsize	8
	.align		4
        /*0000*/ 	.word	0x00000000
	.align		4
        /*0004*/ 	.word	0xffffffff
	.align		4
        /*0008*/ 	.word	index@(triton_poi_fused_index_0)
	.align		4
        /*000c*/ 	.word	index@(__assertfail)
	.align		4
        /*0010*/ 	.word	0x00000000
	.align		4
        /*0014*/ 	.word	0xfffffffe
	.align		4
        /*0018*/ 	.word	0x00000000
	.align		4
        /*001c*/ 	.word	0xfffffffd
	.align		4
        /*0020*/ 	.word	0x00000000
	.align		4
        /*0024*/ 	.word	0xfffffffc


//--------------------- .nv.constant4             --------------------------
	.section	.nv.constant4,"a",@progbits
	.align	8
	.align		8
.nv.constant4:
        /*0000*/ 	.dword	__assertfail
	.align		8
        /*0008*/ 	.dword	assertFunc_0
	.align		8
        /*0010*/ 	.dword	assertFile_0
	.align		8
        /*0018*/ 	.dword	assertMessage_0


//--------------------- .text.triton_poi_fused_index_0 --------------------------
	.section	.text.triton_poi_fused_index_0,"ax",@progbits
	.sectionflags	@"SHF_BARRIERS=1"
	.align	128
        .global         triton_poi_fused_index_0
        .type           triton_poi_fused_index_0,@function
        .size           triton_poi_fused_index_0,(.L_x_6 - triton_poi_fused_index_0)
        .other          triton_poi_fused_index_0,@"STO_CUDA_ENTRY STV_DEFAULT"
triton_poi_fused_index_0:
.text.triton_poi_fused_index_0:
[----:B------:R-:W0:Y:S02]  /*0000*/  LDC R1, c[0x0][0x28] ;  /* 0x00000a00ff017b82 */ /* 0x000e240000000800 */
[----:B------:R-:W1:Y:S01]  /*0010*/  S2R R0, SR_TID.X ;  /* 0x0000000000007919 */ /* 0x000e620000002100 */
[----:B------:R-:W-:Y:S01]  /*0020*/  ULDC.64 UR4, c[0x0][0x208] ;  /* 0x0000820000047ab9 */ /* 0x000fe20000000a00 */
[----:B------:R-:W-:Y:S01]  /*0030*/  BSSY B0, `(.L_x_0) ;  /* 0x0000011000007945 */ /* 0x000fe20003800000 */
[----:B------:R-:W2:Y:S01]  /*0040*/  S2R R3, SR_CTAID.X ;  /* 0x0000000000037919 */ /* 0x000ea20000002500 */
[----:B-1----:R-:W-:-:S05]  /*0050*/  IMAD.SHL.U32 R0, R0, 0x2, RZ ;  /* 0x0000000200007824 */ /* 0x002fca00078e00ff */
[----:B------:R-:W-:-:S05]  /*0060*/  LOP3.LUT R0, R0, 0xfe, RZ, 0xc0, !PT ;  /* 0x000000fe00007812 */ /* 0x000fca00078ec0ff */
[----:B--2---:R-:W-:Y:S02]  /*0070*/  IMAD R0, R3, 0x100, R0 ;  /* 0x0000010003007824 */ /* 0x004fe400078e0200 */
[----:B------:R-:W1:Y:S03]  /*0080*/  LDC.64 R2, c[0x0][0x210] ;  /* 0x00008400ff027b82 */ /* 0x000e660000000a00 */
[----:B------:R-:W-:Y:S02]  /*0090*/  SHF.R.S32.HI R9, RZ, 0x1f, R0 ;  /* 0x0000001fff097819 */ /* 0x000fe40000011400 */
[----:B------:R-:W-:Y:S02]  /*00a0*/  ISETP.GE.AND P1, PT, R0, 0x100, PT ;  /* 0x000001000000780c */ /* 0x000fe40003f26270 */
[----:B------:R-:W-:-:S04]  /*00b0*/  LEA.HI R15, R9, R0, RZ, 0x4 ;  /* 0x00000000090f7211 */ /* 0x000fc800078f20ff */
[----:B------:R-:W-:-:S04]  /*00c0*/  SHF.R.S32.HI R15, RZ, 0x4, R15 ;  /* 0x00000004ff0f7819 */ /* 0x000fc8000001140f */
[----:B------:R-:W-:-:S04]  /*00d0*/  LEA.HI R4, R15, R15, RZ, 0x2 ;  /* 0x0000000f0f047211 */ /* 0x000fc800078f10ff */
[----:B------:R-:W-:-:S05]  /*00e0*/  LOP3.LUT R4, R4, 0xfffffffc, RZ, 0xc0, !PT ;  /* 0xfffffffc04047812 */ /* 0x000fca00078ec0ff */
[----:B------:R-:W-:-:S04]  /*00f0*/  IMAD.IADD R5, R15, 0x1, -R4 ;  /* 0x000000010f057824 */ /* 0x000fc800078e0a04 */
[----:B-1----:R-:W-:Y:S01]  /*0100*/  IMAD.WIDE R2, R5, 0x8, R2 ;  /* 0x0000000805027825 */ /* 0x002fe200078e0202 */
[----:B------:R-:W-:Y:S01]  /*0110*/  CS2R R4, SRZ ;  /* 0x0000000000047805 */ /* 0x000fe2000001ff00 */
[----:B------:R-:W-:Y:S06]  /*0120*/  @P1 BRA `(.L_x_1) ;  /* 0x0000000000041947 */ /* 0x000fec0003800000 */
[----:B------:R1:W5:Y:S02]  /*0130*/  LDG.E.EL.64 R4, desc[UR4][R2.64] ;  /* 0x0000000402047981 */ /* 0x000364000c2e1b00 */
.L_x_1:
[----:B------:R-:W-:Y:S05]  /*0140*/  BSYNC B0 ;  /* 0x0000000000007941 */ /* 0x000fea0003800000 */
.L_x_0:
[----:B-1---5:R-:W-:-:S04]  /*0150*/  SHF.R.U32.HI R3, RZ, 0x1d, R5 ;  /* 0x0000001dff037819 */ /* 0x022fc80000011605 */
[----:B------:R-:W-:-:S04]  /*0160*/  LOP3.LUT R3, R3, 0x4, RZ, 0xc0, !PT ;  /* 0x0000000403037812 */ /* 0x000fc800078ec0ff */
[----:B------:R-:W-:-:S05]  /*0170*/  IADD3 R14, P0, R4, R3, RZ ;  /* 0x00000003040e7210 */ /* 0x000fca0007f1e0ff */
[----:B------:R-:W-:Y:S01]  /*0180*/  IMAD.X R17, RZ, RZ, R5, P0 ;  /* 0x000000ffff117224 */ /* 0x000fe200000e0605 */
[----:B------:R-:W-:-:S04]  /*0190*/  ISETP.GE.U32.AND P0, PT, R14, 0x4, PT ;  /* 0x000000040e00780c */ /* 0x000fc80003f06070 */
[----:B------:R-:W-:-:S04]  /*01a0*/  ISETP.GE.U32.AND.EX P0, PT, R17, RZ, PT, P0 ;  /* 0x000000ff1100720c */ /* 0x000fc80003f06100 */
[----:B------:R-:W-:-:S13]  /*01b0*/  ISETP.GT.OR P0, PT, R0, 0xff, !P0 ;  /* 0x000000ff0000780c */ /* 0x000fda0004704670 */
[----:B------:R-:W-:Y:S05]  /*01c0*/  @P0 BRA `(.L_x_2) ;  /* 0x0000000000400947 */ /* 0x000fea0003800000 */
[----:B------:R-:W-:Y:S01]  /*01d0*/  MOV R2, 0x0 ;  /* 0x0000000000027802 */ /* 0x000fe20000000f00 */
[----:B------:R-:W-:Y:S01]  /*01e0*/  ULDC.64 UR6, c[0x4][0x18] ;  /* 0x0100060000067ab9 */ /* 0x000fe20000000a00 */
[----:B------:R-:W-:Y:S01]  /*01f0*/  ULDC.64 UR8, c[0x4][0x8] ;  /* 0x0100020000087ab9 */ /* 0x000fe20000000a00 */
[----:B------:R-:W-:-:S07]  /*0200*/  IMAD.U32 R4, RZ, RZ, UR6 ;  /* 0x00000006ff047e24 */ /* 0x000fce000f8e00ff */
[----:B------:R-:W-:Y:S01]  /*0210*/  LEPC R20, `(.L_x_2) ;  /* 0x00000000b014794e */ /* 0x000fe20000000000 */
[----:B------:R-:W-:Y:S01]  /*0220*/  IMAD.U32 R5, RZ, RZ, UR7 ;  /* 0x00000007ff057e24 */ /* 0x000fe2000f8e00ff */
[----:B------:R-:W1:Y:S01]  /*0230*/  LDC.64 R2, c[0x4][R2] ;  /* 0x0100000002027b82 */ /* 0x000e620000000a00 */
[----:B------:R-:W-:Y:S01]  /*0240*/  ULDC.64 UR6, c[0x4][0x10] ;  /* 0x0100040000067ab9 */ /* 0x000fe20000000a00 */
[----:B------:R-:W-:Y:S02]  /*0250*/  IMAD.U32 R10, RZ, RZ, UR8 ;  /* 0x00000008ff0a7e24 */ /* 0x000fe4000f8e00ff */
[----:B------:R-:W-:Y:S02]  /*0260*/  IMAD.U32 R6, RZ, RZ, UR6 ;  /* 0x00000006ff067e24 */ /* 0x000fe4000f8e00ff */
[----:B------:R-:W-:Y:S02]  /*0270*/  IMAD.U32 R7, RZ, RZ, UR7 ;  /* 0x00000007ff077e24 */ /* 0x000fe4000f8e00ff */
[----:B------:R-:W-:-:S02]  /*0280*/  IMAD.U32 R11, RZ, RZ, UR9 ;  /* 0x00000009ff0b7e24 */ /* 0x000fc4000f8e00ff */
[----:B------:R-:W-:Y:S02]  /*0290*/  IMAD.MOV.U32 R8, RZ, RZ, 0x21 ;  /* 0x00000021ff087424 */ /* 0x000fe400078e00ff */
[----:B------:R-:W-:Y:S02]  /*02a0*/  IMAD.MOV.U32 R12, RZ, RZ, 0x1 ;  /* 0x00000001ff0c7424 */ /* 0x000fe400078e00ff */
[----:B------:R-:W-:-:S07]  /*02b0*/  IMAD.MOV.U32 R13, RZ, RZ, RZ ;  /* 0x000000ffff0d7224 */ /* 0x000fce00078e00ff */
[----:B01----:R-:W-:Y:S05]  /*02c0*/  CALL.ABS.NOINC R2 ;  /* 0x0000000002007343 */ /* 0x003fea0003c00000 */
.L_x_2:
[----:B------:R-:W1:Y:S01]  /*02d0*/  LDC.64 R4, c[0x0][0x220] ;  /* 0x00008800ff047b82 */ /* 0x000e620000000a00 */
[----:B------:R-:W-:Y:S07]  /*02e0*/  WARPSYNC.ALL ;  /* 0x0000000000007948 */ /* 0x000fee0003800000 */
[----:B------:R-:W-:Y:S01]  /*02f0*/  BAR.SYNC.DEFER_BLOCKING 0x0 ;  /* 0x0000000000007b1d */ /* 0x000fe20000010000 */
[----:B------:R-:W-:Y:S01]  /*0300*/  IMAD R15, R15, -0x10, R0 ;  /* 0xfffffff00f0f7824 */ /* 0x000fe200078e0200 */
[----:B------:R-:W-:-:S02]  /*0310*/  LEA.HI R9, R9, R0, RZ, 0x6 ;  /* 0x0000000009097211 */ /* 0x000fc400078f30ff */
[----:B------:R-:W-:Y:S02]  /*0320*/  CS2R R6, SRZ ;  /* 0x0000000000067805 */ /* 0x000fe4000001ff00 */
[----:B------:R-:W-:Y:S01]  /*0330*/  ULDC.64 UR6, c[0x0][0x218] ;  /* 0x0000860000067ab9 */ /* 0x000fe20000000a00 */
[----:B------:R-:W-:Y:S01]  /*0340*/  LOP3.LUT R9, R9, 0xffffffc0, RZ, 0xc0, !PT ;  /* 0xffffffc009097812 */ /* 0x000fe200078ec0ff */
[----:B------:R-:W-:Y:S01]  /*0350*/  BSSY B0, `(.L_x_3) ;  /* 0x0000008000007945 */ /* 0x000fe20003800000 */
[----:B------:R-:W-:-:S04]  /*0360*/  LEA R2, P0, R14, UR6, 0x6 ;  /* 0x000000060e027c11 */ /* 0x000fc8000f8030ff */
[----:B------:R-:W-:-:S03]  /*0370*/  LEA.HI.X R3, R14, UR7, R17, 0x6, P0 ;  /* 0x000000070e037c11 */ /* 0x000fc600080f3411 */
[----:B------:R-:W-:-:S04]  /*0380*/  IMAD.WIDE R2, R15, 0x4, R2 ;  /* 0x000000040f027825 */ /* 0x000fc800078e0202 */
[----:B-1----:R-:W-:-:S04]  /*0390*/  IMAD.WIDE R4, R0, 0x4, R4 ;  /* 0x0000000400047825 */ /* 0x002fc800078e0204 */
[----:B------:R-:W-:Y:S01]  /*03a0*/  IMAD.WIDE R2, R9, 0x4, R2 ;  /* 0x0000000409027825 */ /* 0x000fe200078e0202 */
[----:B------:R-:W-:Y:S06]  /*03b0*/  @P1 BRA `(.L_x_4) ;  /* 0x0000000000041947 */ /* 0x000fec0003800000 */
[----:B------:R1:W5:Y:S02]  /*03c0*/  LDG.E.64 R6, desc[UR4][R2.64] ;  /* 0x0000000402067981 */ /* 0x000364000c1e1b00 */
.L_x_4:
[----:B------:R-:W-:Y:S05]  /*03d0*/  BSYNC B0 ;  /* 0x0000000000007941 */ /* 0x000fea0003800000 */
.L_x_3:
[----:B------:R-:W-:Y:S05]  /*03e0*/  @P1 EXIT ;  /* 0x000000000000194d */ /* 0x000fea0003800000 */
[----:B-----5:R-:W-:Y:S01]  /*03f0*/  STG.E.64 desc[UR4][R4.64], R6 ;  /* 0x0000000604007986 */ /* 0x020fe2000c101b04 */
[----:B------:R-:W-:Y:S05]  /*0400*/  EXIT ;  /* 0x000000000000794d */ /* 0x000fea0003800000 */
.L_x_5:
[----:B------:R-:W-:-:S00]  /*0410*/  BRA `(.L_x_5) ;  /* 0xfffffffc00fc7947 */ /* 0x000fc0000383ffff */
[----:B------:R-:W-:-:S00]  /*0420*/  NOP ;  /* 0x0000000000007918 */ /* 0x000fc00000000000 */
        /* <DEDUP_REMOVED lines=13> */
.L_x_6:


//--------------------- .nv.global.init           --------------------------
	.section	.nv.global.init,"aw",@progbits
.nv.global.init:
	.type		assertFunc_0,@object
	.size		assertFunc_0,(assertMessage_0 - assertFunc_0)
assertFunc_0:
        /*0000*/ 	.byte	0x75, 0x6e, 0x6b, 0x6e, 0x6f, 0x77, 0x6e, 0x00
	.type		assertMessage_0,@object
	.size		assertMessage_0,(assertFile_0 - assertMessage_0)
assertMessage_0:
        /*0008*/ 	.byte	0x69, 0x6e, 0x64, 0x65, 0x78, 0x20, 0x6f, 0x75, 0x74, 0x20, 0x6f, 0x66, 0x20, 0x62, 0x6f, 0x75
        /*0018*/ 	.byte	0x6e, 0x64, 0x73, 0x3a, 0x20, 0x30, 0x20, 0x3c, 0x3d, 0x20, 0x74, 0x6d, 0x70, 0x34, 0x20, 0x3c
        /*0028*/ 	.byte	0x20, 0x34, 0x00
	.type		assertFile_0,@object
	.size		assertFile_0,(.L_1 - assertFile_0)
assertFile_0:
        /*002b*/ 	.byte	0x69, 0x6e, 0x64, 0x75, 0x63, 0x74, 0x6f, 0x72, 0x5f, 0x63, 0x61, 0x63, 0x68, 0x65, 0x2f, 0x6c
        /*003b*/ 	.byte	0x62, 0x2f, 0x63, 0x6c, 0x62, 0x67, 0x6d, 0x68, 0x75, 0x72, 0x79, 0x34, 0x62, 0x69, 0x64, 0x74
        /*004b*/ 	.byte	0x71, 0x7a, 0x73, 0x74, 0x63, 0x69, 0x7a, 0x72, 0x79, 0x70, 0x6b, 0x7a, 0x6d, 0x62, 0x6b, 0x71
        /*005b*/ 	.byte	0x36, 0x62, 0x32, 0x71, 0x78, 0x72, 0x35, 0x73, 0x6f, 0x74, 0x68, 0x68, 0x79, 0x6e, 0x66, 0x6f
        /*006b*/ 	.byte	0x6d, 0x65, 0x77, 0x6f, 0x76, 0x35, 0x2e, 0x70, 0x79, 0x00
.L_1:


//--------------------- .nv.constant0.triton_poi_fused_index_0 --------------------------
	.section	.nv.constant0.triton_poi_fused_index_0,"a",@progbits
	.sectionflags	@""
	.align	4
.nv.constant0.triton_poi_fused_index_0:
	.zero		556


//--------------------- SYMBOLS --------------------------

	.type		__assertfail,@function
